//
// Generated by NVIDIA NVVM Compiler
//
// Compiler Build ID: CL-36424714
// Cuda compilation tools, release 13.0, V13.0.88
// Based on NVVM 20.0.0
//

.version 9.0
.target sm_100
.address_size 64

	// .globl	_Z4fun6P7double2
.extern .func  (.param .b32 func_retval0) vprintf
(
	.param .b64 vprintf_param_0,
	.param .b64 vprintf_param_1
)
;
// _ZZ4fun3P6float2E1s has been demoted
.global .align 1 .b8 $str[7] = {37, 102, 32, 37, 102, 10};

.visible .entry _Z4fun6P7double2(
	.param .u64 .ptr .align 1 _Z4fun6P7double2_param_0
)
{
	.reg .b32 	%r<4>;
	.reg .b64 	%rd<5>;
	.reg .b64 	%fd<3>;

	ld.param.u64 	%rd1, [_Z4fun6P7double2_param_0];
	cvta.to.global.u64 	%rd2, %rd1;
	mov.u32 	%r1, %tid.x;
	shl.b32 	%r2, %r1, 5;
	add.s32 	%r3, %r2, %r1;
	mul.wide.u32 	%rd3, %r3, 16;
	add.s64 	%rd4, %rd2, %rd3;
	mov.f64 	%fd1, 0d0000000000000000;
	mov.f64 	%fd2, 0d3FF0000000000000;
	st.global.v2.f64 	[%rd4], {%fd2, %fd1};
	ret;

}
	// .globl	_Z4fun7P6float2P7double2i
.visible .entry _Z4fun7P6float2P7double2i(
	.param .u64 .ptr .align 1 _Z4fun7P6float2P7double2i_param_0,
	.param .u64 .ptr .align 1 _Z4fun7P6float2P7double2i_param_1,
	.param .u32 _Z4fun7P6float2P7double2i_param_2
)
{
	.reg .b32 	%r<5>;
	.reg .b32 	%f<3>;
	.reg .b64 	%rd<9>;
	.reg .b64 	%fd<3>;

	ld.param.u64 	%rd1, [_Z4fun7P6float2P7double2i_param_0];
	ld.param.u64 	%rd2, [_Z4fun7P6float2P7double2i_param_1];
	ld.param.u32 	%r1, [_Z4fun7P6float2P7double2i_param_2];
	cvta.to.global.u64 	%rd3, %rd2;
	cvta.to.global.u64 	%rd4, %rd1;
	mov.u32 	%r2, %tid.x;
	mov.u32 	%r3, %tid.y;
	mad.lo.s32 	%r4, %r1, %r3, %r2;
	mul.wide.s32 	%rd5, %r4, 8;
	add.s64 	%rd6, %rd4, %rd5;
	ld.global.v2.f32 	{%f1, %f2}, [%rd6];
	cvt.f64.f32 	%fd1, %f1;
	cvt.f64.f32 	%fd2, %f2;
	mul.wide.s32 	%rd7, %r4, 16;
	add.s64 	%rd8, %rd3, %rd7;
	st.global.v2.f64 	[%rd8], {%fd1, %fd2};
	ret;

}
	// .globl	_Z7v_mul_sP7double2PdS0_ii
.visible .entry _Z7v_mul_sP7double2PdS0_ii(
	.param .u64 .ptr .align 1 _Z7v_mul_sP7double2PdS0_ii_param_0,
	.param .u64 .ptr .align 1 _Z7v_mul_sP7double2PdS0_ii_param_1,
	.param .u64 .ptr .align 1 _Z7v_mul_sP7double2PdS0_ii_param_2,
	.param .u32 _Z7v_mul_sP7double2PdS0_ii_param_3,
	.param .u32 _Z7v_mul_sP7double2PdS0_ii_param_4
)
{
	.reg .pred 	%p<2>;
	.reg .b32 	%r<8>;
	.reg .b64 	%rd<15>;
	.reg .b64 	%fd<11>;

	ld.param.u64 	%rd2, [_Z7v_mul_sP7double2PdS0_ii_param_0];
	ld.param.u64 	%rd3, [_Z7v_mul_sP7double2PdS0_ii_param_1];
	ld.param.u64 	%rd4, [_Z7v_mul_sP7double2PdS0_ii_param_2];
	ld.param.u32 	%r3, [_Z7v_mul_sP7double2PdS0_ii_param_4];
	cvta.to.global.u64 	%rd1, %rd4;
	mov.u32 	%r1, %tid.x;
	mov.u32 	%r2, %tid.y;
	max.s32 	%r4, %r1, %r2;
	setp.ge.s32 	%p1, %r4, %r3;
	@%p1 bra 	$L__BB2_2;
	cvta.to.global.u64 	%rd7, %rd2;
	cvta.to.global.u64 	%rd8, %rd3;
	mad.lo.s32 	%r6, %r3, %r1, %r2;
	mul.wide.u32 	%rd9, %r6, 16;
	add.s64 	%rd10, %rd7, %rd9;
	ld.global.v2.f64 	{%fd2, %fd3}, [%rd10];
	mul.wide.u32 	%rd11, %r2, 8;
	add.s64 	%rd12, %rd8, %rd11;
	ld.global.f64 	%fd4, [%rd12];
	rcp.rn.f64 	%fd5, %fd4;
	mul.f64 	%fd6, %fd3, 0d0000000000000000;
	fma.rn.f64 	%fd7, %fd2, %fd5, %fd6;
	mul.f64 	%fd8, %fd2, 0d0000000000000000;
	mul.f64 	%fd9, %fd3, %fd5;
	sub.f64 	%fd10, %fd8, %fd9;
	mad.lo.s32 	%r7, %r3, %r2, %r1;
	mul.wide.u32 	%rd13, %r7, 16;
	add.s64 	%rd14, %rd1, %rd13;
	st.global.v2.f64 	[%rd14], {%fd7, %fd10};
	bra.uni 	$L__BB2_3;
$L__BB2_2:
	mad.lo.s32 	%r5, %r3, %r2, %r1;
	mul.wide.s32 	%rd5, %r5, 16;
	add.s64 	%rd6, %rd1, %rd5;
	mov.f64 	%fd1, 0d0000000000000000;
	st.global.v2.f64 	[%rd6], {%fd1, %fd1};
$L__BB2_3:
	ret;

}
	// .globl	_Z4fun3P6float2
.visible .entry _Z4fun3P6float2(
	.param .u64 .ptr .align 1 _Z4fun3P6float2_param_0
)
{
	.reg .pred 	%p<3>;
	.reg .b32 	%r<19>;
	.reg .b32 	%f<9>;
	.reg .b64 	%rd<5>;
	// demoted variable
	.shared .align 8 .b8 _ZZ4fun3P6float2E1s[32];
	ld.param.u64 	%rd1, [_Z4fun3P6float2_param_0];
	mov.u32 	%r1, %ctaid.x;
	mov.u32 	%r2, %tid.x;
	mov.u32 	%r3, %tid.y;
	setp.gt.u32 	%p1, %r1, 1;
	@%p1 bra 	$L__BB3_2;
	shl.b32 	%r9, %r3, 1;
	add.s32 	%r10, %r9, %r2;
	cvt.rn.f32.u32 	%f3, %r10;
	shl.b32 	%r11, %r10, 3;
	mov.u32 	%r12, _ZZ4fun3P6float2E1s;
	add.s32 	%r13, %r12, %r11;
	mov.f32 	%f4, 0f00000000;
	st.shared.v2.f32 	[%r13], {%f3, %f4};
	bra.uni 	$L__BB3_4;
$L__BB3_2:
	setp.gt.u32 	%p2, %r1, 3;
	@%p2 bra 	$L__BB3_4;
	shl.b32 	%r4, %r3, 1;
	add.s32 	%r5, %r4, %r2;
	shl.b32 	%r6, %r5, 3;
	mov.u32 	%r7, _ZZ4fun3P6float2E1s;
	add.s32 	%r8, %r7, %r6;
	mov.f32 	%f1, 0f3F800000;
	mov.f32 	%f2, 0f40000000;
	st.shared.v2.f32 	[%r8], {%f2, %f1};
$L__BB3_4:
	cvta.to.global.u64 	%rd2, %rd1;
	shl.b32 	%r14, %r3, 1;
	add.s32 	%r15, %r14, %r2;
	mul.wide.u32 	%rd3, %r15, 8;
	add.s64 	%rd4, %rd2, %rd3;
	shl.b32 	%r16, %r15, 3;
	mov.u32 	%r17, _ZZ4fun3P6float2E1s;
	add.s32 	%r18, %r17, %r16;
	ld.shared.f32 	%f5, [%r18];
	atom.global.add.f32 	%f6, [%rd4], %f5;
	ld.shared.f32 	%f7, [%r18+4];
	atom.global.add.f32 	%f8, [%rd4+4], %f7;
	ret;

}
	// .globl	_Z4fun4i
.visible .entry _Z4fun4i(
	.param .u32 _Z4fun4i_param_0
)
{
	.local .align 16 .b8 	__local_depot4[16];
	.reg .b64 	%SP;
	.reg .b64 	%SPL;
	.reg .b32 	%r<3>;
	.reg .b64 	%rd<5>;
	.reg .b64 	%fd<3>;

	mov.u64 	%SPL, __local_depot4;
	cvta.local.u64 	%SP, %SPL;
	add.u64 	%rd1, %SP, 0;
	add.u64 	%rd2, %SPL, 0;
	mov.f64 	%fd1, 0d0000000000000000;
	mov.f64 	%fd2, 0d419A66C8C0000000;
	st.local.v2.f64 	[%rd2], {%fd2, %fd1};
	mov.u64 	%rd3, $str;
	cvta.global.u64 	%rd4, %rd3;
	{ // callseq 0, 0
	.param .b64 param0;
	st.param.b64 	[param0], %rd4;
	.param .b64 param1;
	st.param.b64 	[param1], %rd1;
	.param .b32 retval0;
	call.uni (retval0), 
	vprintf, 
	(
	param0, 
	param1
	);
	ld.param.b32 	%r1, [retval0];
	} // callseq 0
	ret;

}


// ===== COMPILED SASS (sm_100) =====

	.target	sm_100

	.elftype	@"ET_EXEC"


//--------------------- .note.nv.tkinfo           --------------------------
	.section	.note.nv.tkinfo,"",@"SHT_NOTE"
	.sectionflags	@"SHF_NOTE_NV_TKINFO"
	.tkinfo
        /*0018*/ 	.word	0x00000002
        /*0030*/ 	.string	""
        /*0030*/ 	.string	"ptxas"
        /*0030*/ 	.string	"Cuda compilation tools, release 13.0, V13.0.88"
        /*0030*/ 	.string	"Build cuda_13.0.r13.0/compiler.36424714_0"
        /*0030*/ 	.string	"-arch sm_100 -m 64 "



//--------------------- .note.nv.cuinfo           --------------------------
	.section	.note.nv.cuinfo,"",@"SHT_NOTE"
	.sectionflags	@"SHF_NOTE_NV_CUINFO"
        /*0018*/ 	.short	0x0002
        /*001a*/ 	.short	0x0064
        /*001c*/ 	.short	0x0082
	.zero		2


//--------------------- .nv.info                  --------------------------
	.section	.nv.info,"",@"SHT_CUDA_INFO"
	.align	4


	//----- nvinfo : EIATTR_REGCOUNT
	.align		4
        /*0000*/ 	.byte	0x04, 0x2f
        /*0002*/ 	.short	(.L_2 - .L_1)
	.align		4
.L_1:
        /*0004*/ 	.word	index@(_Z4fun6P7double2)
        /*0008*/ 	.word	0x0000000a


	//----- nvinfo : EIATTR_FRAME_SIZE
	.align		4
.L_2:
        /*000c*/ 	.byte	0x04, 0x11
        /*000e*/ 	.short	(.L_4 - .L_3)
	.align		4
.L_3:
        /*0010*/ 	.word	index@(_Z4fun6P7double2)
        /*0014*/ 	.word	0x00000000


	//----- nvinfo : EIATTR_REGCOUNT
	.align		4
.L_4:
        /*0018*/ 	.byte	0x04, 0x2f
        /*001a*/ 	.short	(.L_6 - .L_5)
	.align		4
.L_5:
        /*001c*/ 	.word	index@(_Z4fun7P6float2P7double2i)
        /*0020*/ 	.word	0x0000000e


	//----- nvinfo : EIATTR_FRAME_SIZE
	.align		4
.L_6:
        /*0024*/ 	.byte	0x04, 0x11
        /*0026*/ 	.short	(.L_8 - .L_7)
	.align		4
.L_7:
        /*0028*/ 	.word	index@(_Z4fun7P6float2P7double2i)
        /*002c*/ 	.word	0x00000000


	//----- nvinfo : EIATTR_REGCOUNT
	.align		4
.L_8:
        /*0030*/ 	.byte	0x04, 0x2f
        /*0032*/ 	.short	(.L_10 - .L_9)
	.align		4
.L_9:
        /*0034*/ 	.word	index@(_Z7v_mul_sP7double2PdS0_ii)
        /*0038*/ 	.word	0x00000012


	//----- nvinfo : EIATTR_FRAME_SIZE
	.align		4
.L_10:
        /*003c*/ 	.byte	0x04, 0x11
        /*003e*/ 	.short	(.L_12 - .L_11)
	.align		4
.L_11:
        /*0040*/ 	.word	index@($__internal_0_$__cuda_sm20_dblrcp_rn_slowpath_v3)
        /*0044*/ 	.word	0x00000000


	//----- nvinfo : EIATTR_FRAME_SIZE
	.align		4
.L_12:
        /*0048*/ 	.byte	0x04, 0x11
        /*004a*/ 	.short	(.L_14 - .L_13)
	.align		4
.L_13:
        /*004c*/ 	.word	index@(_Z7v_mul_sP7double2PdS0_ii)
        /*0050*/ 	.word	0x00000000


	//----- nvinfo : EIATTR_REGCOUNT
	.align		4
.L_14:
        /*0054*/ 	.byte	0x04, 0x2f
        /*0056*/ 	.short	(.L_16 - .L_15)
	.align		4
.L_15:
        /*0058*/ 	.word	index@(_Z4fun3P6float2)
        /*005c*/ 	.word	0x0000000a


	//----- nvinfo : EIATTR_FRAME_SIZE
	.align		4
.L_16:
        /*0060*/ 	.byte	0x04, 0x11
        /*0062*/ 	.short	(.L_18 - .L_17)
	.align		4
.L_17:
        /*0064*/ 	.word	index@(_Z4fun3P6float2)
        /*0068*/ 	.word	0x00000000


	//----- nvinfo : EIATTR_REGCOUNT
	.align		4
.L_18:
        /*006c*/ 	.byte	0x04, 0x2f
        /*006e*/ 	.short	(.L_20 - .L_19)
	.align		4
.L_19:
        /*0070*/ 	.word	index@(_Z4fun4i)
        /*0074*/ 	.word	0x00000018


	//----- nvinfo : EIATTR_FRAME_SIZE
	.align		4
.L_20:
        /*0078*/ 	.byte	0x04, 0x11
        /*007a*/ 	.short	(.L_22 - .L_21)
	.align		4
.L_21:
        /*007c*/ 	.word	index@(_Z4fun4i)
        /*0080*/ 	.word	0x00000010


	//----- nvinfo : EIATTR_MIN_STACK_SIZE
	.align		4
.L_22:
        /*0084*/ 	.byte	0x04, 0x12
        /*0086*/ 	.short	(.L_24 - .L_23)
	.align		4
.L_23:
        /*0088*/ 	.word	index@(_Z4fun4i)
        /*008c*/ 	.word	0x00000010


	//----- nvinfo : EIATTR_MIN_STACK_SIZE
	.align		4
.L_24:
        /*0090*/ 	.byte	0x04, 0x12
        /*0092*/ 	.short	(.L_26 - .L_25)
	.align		4
.L_25:
        /*0094*/ 	.word	index@(_Z4fun3P6float2)
        /*0098*/ 	.word	0x00000000


	//----- nvinfo : EIATTR_MIN_STACK_SIZE
	.align		4
.L_26:
        /*009c*/ 	.byte	0x04, 0x12
        /*009e*/ 	.short	(.L_28 - .L_27)
	.align		4
.L_27:
        /*00a0*/ 	.word	index@(_Z7v_mul_sP7double2PdS0_ii)
        /*00a4*/ 	.word	0x00000000


	//----- nvinfo : EIATTR_MIN_STACK_SIZE
	.align		4
.L_28:
        /*00a8*/ 	.byte	0x04, 0x12
        /*00aa*/ 	.short	(.L_30 - .L_29)
	.align		4
.L_29:
        /*00ac*/ 	.word	index@(_Z4fun7P6float2P7double2i)
        /*00b0*/ 	.word	0x00000000


	//----- nvinfo : EIATTR_MIN_STACK_SIZE
	.align		4
.L_30:
        /*00b4*/ 	.byte	0x04, 0x12
        /*00b6*/ 	.short	(.L_32 - .L_31)
	.align		4
.L_31:
        /*00b8*/ 	.word	index@(_Z4fun6P7double2)
        /*00bc*/ 	.word	0x00000000
.L_32:


//--------------------- .nv.compat                --------------------------
	.section	.nv.compat,"",@"SHT_CUDA_COMPAT_INFO"
	.align	4
        /*0000*/ 	.byte	0x02, 0x09, 0x00, 0x00, 0x02, 0x02, 0x01, 0x00, 0x02, 0x05, 0x05, 0x00, 0x03, 0x07, 0x01, 0x01
        /*0010*/ 	.byte	0x02, 0x03, 0x00, 0x00, 0x02, 0x06, 0x01, 0x00, 0x04, 0x0b, 0x08, 0x00, 0x01, 0x00, 0x00, 0x00
        /*0020*/ 	.byte	0x00, 0x00, 0x00, 0x00


//--------------------- .nv.info._Z4fun4i         --------------------------
	.section	.nv.info._Z4fun4i,"",@"SHT_CUDA_INFO"
	.sectionflags	@""
	.align	4


	//----- nvinfo : EIATTR_CUDA_API_VERSION
	.align		4
        /*0000*/ 	.byte	0x04, 0x37
        /*0002*/ 	.short	(.L_34 - .L_33)
.L_33:
        /*0004*/ 	.word	0x00000082


	//----- nvinfo : EIATTR_KPARAM_INFO
	.align		4
.L_34:
        /*0008*/ 	.byte	0x04, 0x17
        /*000a*/ 	.short	(.L_36 - .L_35)
.L_35:
        /*000c*/ 	.word	0x00000000
        /*0010*/ 	.short	0x0000
        /*0012*/ 	.short	0x0000
        /*0014*/ 	.byte	0x00, 0xf0, 0x11, 0x00


	//----- nvinfo : EIATTR_SPARSE_MMA_MASK
	.align		4
.L_36:
        /*0018*/ 	.byte	0x03, 0x50
        /*001a*/ 	.short	0x0000


	//----- nvinfo : EIATTR_MAXREG_COUNT
	.align		4
        /*001c*/ 	.byte	0x03, 0x1b
        /*001e*/ 	.short	0x00ff


	//----- nvinfo : EIATTR_EXTERNS
	.align		4
        /*0020*/ 	.byte	0x04, 0x0f
        /*0022*/ 	.short	(.L_38 - .L_37)


	//   ....[0]....
	.align		4
.L_37:
        /*0024*/ 	.word	index@(vprintf)


	//----- nvinfo : EIATTR_MERCURY_ISA_VERSION
	.align		4
.L_38:
        /*0028*/ 	.byte	0x03, 0x5f
        /*002a*/ 	.short	0x0101


	//----- nvinfo : EIATTR_VRC_CTA_INIT_COUNT
	.align		4
        /*002c*/ 	.byte	0x02, 0x4a
	.zero		1
	.zero		1


	//----- nvinfo : EIATTR_SYSCALL_OFFSETS
	.align		4
        /*0030*/ 	.byte	0x04, 0x46
        /*0032*/ 	.short	(.L_40 - .L_39)


	//   ....[0]....
.L_39:
        /*0034*/ 	.word	0x00000100


	//----- nvinfo : EIATTR_EXIT_INSTR_OFFSETS
	.align		4
.L_40:
        /*0038*/ 	.byte	0x04, 0x1c
        /*003a*/ 	.short	(.L_42 - .L_41)


	//   ....[0]....
.L_41:
        /*003c*/ 	.word	0x00000110


	//----- nvinfo : EIATTR_CBANK_PARAM_SIZE
	.align		4
.L_42:
        /*0040*/ 	.byte	0x03, 0x19
        /*0042*/ 	.short	0x0004


	//----- nvinfo : EIATTR_PARAM_CBANK
	.align		4
        /*0044*/ 	.byte	0x04, 0x0a
        /*0046*/ 	.short	(.L_44 - .L_43)
	.align		4
.L_43:
        /*0048*/ 	.word	index@(.nv.constant0._Z4fun4i)
        /*004c*/ 	.short	0x0380
        /*004e*/ 	.short	0x0004


	//----- nvinfo : EIATTR_SW_WAR
	.align		4
.L_44:
        /*0050*/ 	.byte	0x04, 0x36
        /*0052*/ 	.short	(.L_46 - .L_45)
.L_45:
        /*0054*/ 	.word	0x00000008
.L_46:


//--------------------- .nv.info._Z4fun3P6float2  --------------------------
	.section	.nv.info._Z4fun3P6float2,"",@"SHT_CUDA_INFO"
	.sectionflags	@""
	.align	4


	//----- nvinfo : EIATTR_CUDA_API_VERSION
	.align		4
        /*0000*/ 	.byte	0x04, 0x37
        /*0002*/ 	.short	(.L_48 - .L_47)
.L_47:
        /*0004*/ 	.word	0x00000082


	//----- nvinfo : EIATTR_KPARAM_INFO
	.align		4
.L_48:
        /*0008*/ 	.byte	0x04, 0x17
        /*000a*/ 	.short	(.L_50 - .L_49)
.L_49:
        /*000c*/ 	.word	0x00000000
        /*0010*/ 	.short	0x0000
        /*0012*/ 	.short	0x0000
        /*0014*/ 	.byte	0x00, 0xf5, 0x21, 0x00


	//----- nvinfo : EIATTR_SPARSE_MMA_MASK
	.align		4
.L_50:
        /*0018*/ 	.byte	0x03, 0x50
        /*001a*/ 	.short	0x0000


	//----- nvinfo : EIATTR_MAXREG_COUNT
	.align		4
        /*001c*/ 	.byte	0x03, 0x1b
        /*001e*/ 	.short	0x00ff


	//----- nvinfo : EIATTR_MERCURY_ISA_VERSION
	.align		4
        /*0020*/ 	.byte	0x03, 0x5f
        /*0022*/ 	.short	0x0101


	//----- nvinfo : EIATTR_VRC_CTA_INIT_COUNT
	.align		4
        /*0024*/ 	.byte	0x02, 0x4a
	.zero		1
	.zero		1


	//----- nvinfo : EIATTR_EXIT_INSTR_OFFSETS
	.align		4
        /*0028*/ 	.byte	0x04, 0x1c
        /*002a*/ 	.short	(.L_52 - .L_51)


	//   ....[0]....
.L_51:
        /*002c*/ 	.word	0x00000240


	//----- nvinfo : EIATTR_CBANK_PARAM_SIZE
	.align		4
.L_52:
        /*0030*/ 	.byte	0x03, 0x19
        /*0032*/ 	.short	0x0008


	//----- nvinfo : EIATTR_PARAM_CBANK
	.align		4
        /*0034*/ 	.byte	0x04, 0x0a
        /*0036*/ 	.short	(.L_54 - .L_53)
	.align		4
.L_53:
        /*0038*/ 	.word	index@(.nv.constant0._Z4fun3P6float2)
        /*003c*/ 	.short	0x0380
        /*003e*/ 	.short	0x0008


	//----- nvinfo : EIATTR_SW_WAR
	.align		4
.L_54:
        /*0040*/ 	.byte	0x04, 0x36
        /*0042*/ 	.short	(.L_56 - .L_55)
.L_55:
        /*0044*/ 	.word	0x00000008
.L_56:


//--------------------- .nv.info._Z7v_mul_sP7double2PdS0_ii --------------------------
	.section	.nv.info._Z7v_mul_sP7double2PdS0_ii,"",@"SHT_CUDA_INFO"
	.sectionflags	@""
	.align	4


	//----- nvinfo : EIATTR_CUDA_API_VERSION
	.align		4
        /*0000*/ 	.byte	0x04, 0x37
        /*0002*/ 	.short	(.L_58 - .L_57)
.L_57:
        /*0004*/ 	.word	0x00000082


	//----- nvinfo : EIATTR_KPARAM_INFO
	.align		4
.L_58:
        /*0008*/ 	.byte	0x04, 0x17
        /*000a*/ 	.short	(.L_60 - .L_59)
.L_59:
        /*000c*/ 	.word	0x00000000
        /*0010*/ 	.short	0x0004
        /*0012*/ 	.short	0x001c
        /*0014*/ 	.byte	0x00, 0xf0, 0x11, 0x00


	//----- nvinfo : EIATTR_KPARAM_INFO
	.align		4
.L_60:
        /*0018*/ 	.byte	0x04, 0x17
        /*001a*/ 	.short	(.L_62 - .L_61)
.L_61:
        /*001c*/ 	.word	0x00000000
        /*0020*/ 	.short	0x0003
        /*0022*/ 	.short	0x0018
        /*0024*/ 	.byte	0x00, 0xf0, 0x11, 0x00


	//----- nvinfo : EIATTR_KPARAM_INFO
	.align		4
.L_62:
        /*0028*/ 	.byte	0x04, 0x17
        /*002a*/ 	.short	(.L_64 - .L_63)
.L_63:
        /*002c*/ 	.word	0x00000000
        /*0030*/ 	.short	0x0002
        /*0032*/ 	.short	0x0010
        /*0034*/ 	.byte	0x00, 0xf5, 0x21, 0x00


	//----- nvinfo : EIATTR_KPARAM_INFO
	.align		4
.L_64:
        /*0038*/ 	.byte	0x04, 0x17
        /*003a*/ 	.short	(.L_66 - .L_65)
.L_65:
        /*003c*/ 	.word	0x00000000
        /*0040*/ 	.short	0x0001
        /*0042*/ 	.short	0x0008
        /*0044*/ 	.byte	0x00, 0xf5, 0x21, 0x00


	//----- nvinfo : EIATTR_KPARAM_INFO
	.align		4
.L_66:
        /*0048*/ 	.byte	0x04, 0x17
        /*004a*/ 	.short	(.L_68 - .L_67)
.L_67:
        /*004c*/ 	.word	0x00000000
        /*0050*/ 	.short	0x0000
        /*0052*/ 	.short	0x0000
        /*0054*/ 	.byte	0x00, 0xf5, 0x21, 0x00


	//----- nvinfo : EIATTR_SPARSE_MMA_MASK
	.align		4
.L_68:
        /*0058*/ 	.byte	0x03, 0x50
        /*005a*/ 	.short	0x0000


	//----- nvinfo : EIATTR_MAXREG_COUNT
	.align		4
        /*005c*/ 	.byte	0x03, 0x1b
        /*005e*/ 	.short	0x00ff


	//----- nvinfo : EIATTR_MERCURY_ISA_VERSION
	.align		4
        /*0060*/ 	.byte	0x03, 0x5f
        /*0062*/ 	.short	0x0101


	//----- nvinfo : EIATTR_VRC_CTA_INIT_COUNT
	.align		4
        /*0064*/ 	.byte	0x02, 0x4a
	.zero		1
	.zero		1


	//----- nvinfo : EIATTR_EXIT_INSTR_OFFSETS
	.align		4
        /*0068*/ 	.byte	0x04, 0x1c
        /*006a*/ 	.short	(.L_70 - .L_69)


	//   ....[0]....
.L_69:
        /*006c*/ 	.word	0x00000270


	//   ....[1]....
        /*0070*/ 	.word	0x000002c0


	//----- nvinfo : EIATTR_CRS_STACK_SIZE
	.align		4
.L_70:
        /*0074*/ 	.byte	0x04, 0x1e
        /*0076*/ 	.short	(.L_72 - .L_71)
.L_71:
        /*0078*/ 	.word	0x00000000


	//----- nvinfo : EIATTR_CBANK_PARAM_SIZE
	.align		4
.L_72:
        /*007c*/ 	.byte	0x03, 0x19
        /*007e*/ 	.short	0x0020


	//----- nvinfo : EIATTR_PARAM_CBANK
	.align		4
        /*0080*/ 	.byte	0x04, 0x0a
        /*0082*/ 	.short	(.L_74 - .L_73)
	.align		4
.L_73:
        /*0084*/ 	.word	index@(.nv.constant0._Z7v_mul_sP7double2PdS0_ii)
        /*0088*/ 	.short	0x0380
        /*008a*/ 	.short	0x0020


	//----- nvinfo : EIATTR_SW_WAR
	.align		4
.L_74:
        /*008c*/ 	.byte	0x04, 0x36
        /*008e*/ 	.short	(.L_76 - .L_75)
.L_75:
        /*0090*/ 	.word	0x00000008
.L_76:


//--------------------- .nv.info._Z4fun7P6float2P7double2i --------------------------
	.section	.nv.info._Z4fun7P6float2P7double2i,"",@"SHT_CUDA_INFO"
	.sectionflags	@""
	.align	4


	//----- nvinfo : EIATTR_CUDA_API_VERSION
	.align		4
        /*0000*/ 	.byte	0x04, 0x37
        /*0002*/ 	.short	(.L_78 - .L_77)
.L_77:
        /*0004*/ 	.word	0x00000082


	//----- nvinfo : EIATTR_KPARAM_INFO
	.align		4
.L_78:
        /*0008*/ 	.byte	0x04, 0x17
        /*000a*/ 	.short	(.L_80 - .L_79)
.L_79:
        /*000c*/ 	.word	0x00000000
        /*0010*/ 	.short	0x0002
        /*0012*/ 	.short	0x0010
        /*0014*/ 	.byte	0x00, 0xf0, 0x11, 0x00


	//----- nvinfo : EIATTR_KPARAM_INFO
	.align		4
.L_80:
        /*0018*/ 	.byte	0x04, 0x17
        /*001a*/ 	.short	(.L_82 - .L_81)
.L_81:
        /*001c*/ 	.word	0x00000000
        /*0020*/ 	.short	0x0001
        /*0022*/ 	.short	0x0008
        /*0024*/ 	.byte	0x00, 0xf5, 0x21, 0x00


	//----- nvinfo : EIATTR_KPARAM_INFO
	.align		4
.L_82:
        /*0028*/ 	.byte	0x04, 0x17
        /*002a*/ 	.short	(.L_84 - .L_83)
.L_83:
        /*002c*/ 	.word	0x00000000
        /*0030*/ 	.short	0x0000
        /*0032*/ 	.short	0x0000
        /*0034*/ 	.byte	0x00, 0xf5, 0x21, 0x00


	//----- nvinfo : EIATTR_SPARSE_MMA_MASK
	.align		4
.L_84:
        /*0038*/ 	.byte	0x03, 0x50
        /*003a*/ 	.short	0x0000


	//----- nvinfo : EIATTR_MAXREG_COUNT
	.align		4
        /*003c*/ 	.byte	0x03, 0x1b
        /*003e*/ 	.short	0x00ff


	//----- nvinfo : EIATTR_MERCURY_ISA_VERSION
	.align		4
        /*0040*/ 	.byte	0x03, 0x5f
        /*0042*/ 	.short	0x0101


	//----- nvinfo : EIATTR_VRC_CTA_INIT_COUNT
	.align		4
        /*0044*/ 	.byte	0x02, 0x4a
	.zero		1
	.zero		1


	//----- nvinfo : EIATTR_EXIT_INSTR_OFFSETS
	.align		4
        /*0048*/ 	.byte	0x04, 0x1c
        /*004a*/ 	.short	(.L_86 - .L_85)


	//   ....[0]....
.L_85:
        /*004c*/ 	.word	0x000000e0


	//----- nvinfo : EIATTR_CBANK_PARAM_SIZE
	.align		4
.L_86:
        /*0050*/ 	.byte	0x03, 0x19
        /*0052*/ 	.short	0x0014


	//----- nvinfo : EIATTR_PARAM_CBANK
	.align		4
        /*0054*/ 	.byte	0x04, 0x0a
        /*0056*/ 	.short	(.L_88 - .L_87)
	.align		4
.L_87:
        /*0058*/ 	.word	index@(.nv.constant0._Z4fun7P6float2P7double2i)
        /*005c*/ 	.short	0x0380
        /*005e*/ 	.short	0x0014


	//----- nvinfo : EIATTR_SW_WAR
	.align		4
.L_88:
        /*0060*/ 	.byte	0x04, 0x36
        /*0062*/ 	.short	(.L_90 - .L_89)
.L_89:
        /*0064*/ 	.word	0x00000008
.L_90:


//--------------------- .nv.info._Z4fun6P7double2 --------------------------
	.section	.nv.info._Z4fun6P7double2,"",@"SHT_CUDA_INFO"
	.sectionflags	@""
	.align	4


	//----- nvinfo : EIATTR_CUDA_API_VERSION
	.align		4
        /*0000*/ 	.byte	0x04, 0x37
        /*0002*/ 	.short	(.L_92 - .L_91)
.L_91:
        /*0004*/ 	.word	0x00000082


	//----- nvinfo : EIATTR_KPARAM_INFO
	.align		4
.L_92:
        /*0008*/ 	.byte	0x04, 0x17
        /*000a*/ 	.short	(.L_94 - .L_93)
.L_93:
        /*000c*/ 	.word	0x00000000
        /*0010*/ 	.short	0x0000
        /*0012*/ 	.short	0x0000
        /*0014*/ 	.byte	0x00, 0xf5, 0x21, 0x00


	//----- nvinfo : EIATTR_SPARSE_MMA_MASK
	.align		4
.L_94:
        /*0018*/ 	.byte	0x03, 0x50
        /*001a*/ 	.short	0x0000


	//----- nvinfo : EIATTR_MAXREG_COUNT
	.align		4
        /*001c*/ 	.byte	0x03, 0x1b
        /*001e*/ 	.short	0x00ff


	//----- nvinfo : EIATTR_MERCURY_ISA_VERSION
	.align		4
        /*0020*/ 	.byte	0x03, 0x5f
        /*0022*/ 	.short	0x0101


	//----- nvinfo : EIATTR_VRC_CTA_INIT_COUNT
	.align		4
        /*0024*/ 	.byte	0x02, 0x4a
	.zero		1
	.zero		1


	//----- nvinfo : EIATTR_EXIT_INSTR_OFFSETS
	.align		4
        /*0028*/ 	.byte	0x04, 0x1c
        /*002a*/ 	.short	(.L_96 - .L_95)


	//   ....[0]....
.L_95:
        /*002c*/ 	.word	0x000000a0


	//----- nvinfo : EIATTR_CBANK_PARAM_SIZE
	.align		4
.L_96:
        /*0030*/ 	.byte	0x03, 0x19
        /*0032*/ 	.short	0x0008


	//----- nvinfo : EIATTR_PARAM_CBANK
	.align		4
        /*0034*/ 	.byte	0x04, 0x0a
        /*0036*/ 	.short	(.L_98 - .L_97)
	.align		4
.L_97:
        /*0038*/ 	.word	index@(.nv.constant0._Z4fun6P7double2)
        /*003c*/ 	.short	0x0380
        /*003e*/ 	.short	0x0008


	//----- nvinfo : EIATTR_SW_WAR
	.align		4
.L_98:
        /*0040*/ 	.byte	0x04, 0x36
        /*0042*/ 	.short	(.L_100 - .L_99)
.L_99:
        /*0044*/ 	.word	0x00000008
.L_100:


//--------------------- .nv.callgraph             --------------------------
	.section	.nv.callgraph,"",@"SHT_CUDA_CALLGRAPH"
	.align	4
	.sectionentsize	8
	.align		4
        /*0000*/ 	.word	0x00000000
	.align		4
        /*0004*/ 	.word	0xffffffff
	.align		4
        /*0008*/ 	.word	index@(_Z4fun4i)
	.align		4
        /*000c*/ 	.word	index@(vprintf)
	.align		4
        /*0010*/ 	.word	0x00000000
	.align		4
        /*0014*/ 	.word	0xfffffffe
	.align		4
        /*0018*/ 	.word	0x00000000
	.align		4
        /*001c*/ 	.word	0xfffffffd
	.align		4
        /*0020*/ 	.word	0x00000000
	.align		4
        /*0024*/ 	.word	0xfffffffc


//--------------------- .nv.constant4             --------------------------
	.section	.nv.constant4,"a",@progbits
	.align	8
	.align		8
.nv.constant4:
        /*0000*/ 	.dword	vprintf
	.align		8
        /*0008*/ 	.dword	$str


//--------------------- .text._Z4fun4i            --------------------------
	.section	.text._Z4fun4i,"ax",@progbits
	.align	128
        .global         _Z4fun4i
        .type           _Z4fun4i,@function
        .size           _Z4fun4i,(.L_x_16 - _Z4fun4i)
        .other          _Z4fun4i,@"STO_CUDA_ENTRY STV_DEFAULT"
_Z4fun4i:
.text._Z4fun4i:
[----:B------:R-:W0:Y:S02]  /*0000*/  LDC R1, c[0x0][0x37c] ;  /* 0x0000df00ff017b82 */ /* 0x000e240000000800 */
[----:B0-----:R-:W-:Y:S01]  /*0010*/  VIADD R1, R1, 0xfffffff0 ;  /* 0xfffffff001017836 */ /* 0x001fe20000000000 */
[----:B------:R-:W-:Y:S01]  /*0020*/  CS2R R10, SRZ ;  /* 0x00000000000a7805 */ /* 0x000fe2000001ff00 */
[----:B------:R-:W-:Y:S01]  /*0030*/  IMAD.MOV.U32 R8, RZ, RZ, -0x40000000 ;  /* 0xc0000000ff087424 */ /* 0x000fe200078e00ff */
[----:B------:R-:W-:Y:S01]  /*0040*/  MOV R0, 0x0 ;  /* 0x0000000000007802 */ /* 0x000fe20000000f00 */
[----:B------:R-:W-:Y:S01]  /*0050*/  IMAD.MOV.U32 R9, RZ, RZ, 0x419a66c8 ;  /* 0x419a66c8ff097424 */ /* 0x000fe200078e00ff */
[----:B------:R-:W0:Y:S02]  /*0060*/  LDCU UR4, c[0x0][0x2f8] ;  /* 0x00005f00ff0477ac */ /* 0x000e240008000800 */
[----:B------:R1:W2:Y:S02]  /*0070*/  LDC.64 R2, c[0x4][R0] ;  /* 0x0100000000027b82 */ /* 0x0002a40000000a00 */
[----:B------:R1:W-:Y:S01]  /*0080*/  STL.128 [R1], R8 ;  /* 0x0000000801007387 */ /* 0x0003e20000100c00 */
[----:B------:R-:W3:Y:S01]  /*0090*/  LDCU.64 UR6, c[0x4][0x8] ;  /* 0x01000100ff0677ac */ /* 0x000ee20008000a00 */
[----:B------:R-:W4:Y:S01]  /*00a0*/  LDCU UR5, c[0x0][0x2fc] ;  /* 0x00005f80ff0577ac */ /* 0x000f220008000800 */
[----:B0-----:R-:W-:-:S02]  /*00b0*/  IADD3 R6, P0, PT, R1, UR4, RZ ;  /* 0x0000000401067c10 */ /* 0x001fc4000ff1e0ff */
[----:B---3--:R-:W-:Y:S01]  /*00c0*/  MOV R4, UR6 ;  /* 0x0000000600047c02 */ /* 0x008fe20008000f00 */
[----:B------:R-:W-:Y:S01]  /*00d0*/  IMAD.U32 R5, RZ, RZ, UR7 ;  /* 0x00000007ff057e24 */ /* 0x000fe2000f8e00ff */
[----:B-1--4-:R-:W-:-:S09]  /*00e0*/  IADD3.X R7, PT, PT, RZ, UR5, RZ, P0, !PT ;  /* 0x00000005ff077c10 */ /* 0x012fd200087fe4ff */
[----:B------:R-:W-:-:S07]  /*00f0*/  LEPC R20, `(.L_x_0) ;  /* 0x000000001014794e */ /* 0x000fce0000000000 */
[----:B--2---:R-:W-:Y:S05]  /*0100*/  CALL.ABS.NOINC R2 ;  /* 0x0000000002007343 */ /* 0x004fea0003c00000 */
.L_x_0:
[----:B------:R-:W-:Y:S05]  /*0110*/  EXIT ;  /* 0x000000000000794d */ /* 0x000fea0003800000 */
.L_x_1:
[----:B------:R-:W-:-:S00]  /*0120*/  BRA `(.L_x_1) ;  /* 0xfffffffc00fc7947 */ /* 0x000fc0000383ffff */
[----:B------:R-:W-:-:S00]  /*0130*/  NOP ;  /* 0x0000000000007918 */ /* 0x000fc00000000000 */
        /* <DEDUP_REMOVED lines=12> */
.L_x_16:


//--------------------- .text._Z4fun3P6float2     --------------------------
	.section	.text._Z4fun3P6float2,"ax",@progbits
	.align	128
        .global         _Z4fun3P6float2
        .type           _Z4fun3P6float2,@function
        .size           _Z4fun3P6float2,(.L_x_17 - _Z4fun3P6float2)
        .other          _Z4fun3P6float2,@"STO_CUDA_ENTRY STV_DEFAULT"
_Z4fun3P6float2:
.text._Z4fun3P6float2:
[----:B------:R-:W-:Y:S08]  /*0000*/  LDC R1, c[0x0][0x37c] ;  /* 0x0000df00ff017b82 */ /* 0x000ff00000000800 */
[----:B------:R-:W0:Y:S01]  /*0010*/  S2UR UR4, SR_CTAID.X ;  /* 0x00000000000479c3 */ /* 0x000e220000002500 */
[----:B------:R-:W1:Y:S01]  /*0020*/  S2R R4, SR_TID.X ;  /* 0x0000000000047919 */ /* 0x000e620000002100 */
[----:B------:R-:W2:Y:S01]  /*0030*/  LDCU.64 UR6, c[0x0][0x358] ;  /* 0x00006b00ff0677ac */ /* 0x000ea20008000a00 */
[----:B------:R-:W3:Y:S01]  /*0040*/  S2R R5, SR_TID.Y ;  /* 0x0000000000057919 */ /* 0x000ee20000002200 */
[----:B0-----:R-:W-:-:S09]  /*0050*/  UISETP.GT.U32.AND UP0, UPT, UR4, 0x1, UPT ;  /* 0x000000010400788c */ /* 0x001fd2000bf04070 */
[----:B-12---:R-:W-:Y:S05]  /*0060*/  BRA.U UP0, `(.L_x_2) ;  /* 0x0000000100247547 */ /* 0x006fea000b800000 */
[----:B------:R-:W0:Y:S01]  /*0070*/  S2UR UR5, SR_CgaCtaId ;  /* 0x00000000000579c3 */ /* 0x000e220000008800 */
[----:B------:R-:W-:Y:S01]  /*0080*/  UMOV UR4, 0x400 ;  /* 0x0000040000047882 */ /* 0x000fe20000000000 */
[----:B---3--:R-:W-:Y:S02]  /*0090*/  IMAD R0, R5, 0x2, R4 ;  /* 0x0000000205007824 */ /* 0x008fe400078e0204 */
[----:B------:R-:W-:-:S03]  /*00a0*/  IMAD.MOV.U32 R3, RZ, RZ, RZ ;  /* 0x000000ffff037224 */ /* 0x000fc600078e00ff */
[----:B------:R-:W-:Y:S01]  /*00b0*/  I2FP.F32.U32 R2, R0 ;  /* 0x0000000000027245 */ /* 0x000fe20000201000 */
[----:B0-----:R-:W-:-:S06]  /*00c0*/  ULEA UR4, UR5, UR4, 0x18 ;  /* 0x0000000405047291 */ /* 0x001fcc000f8ec0ff */
[----:B------:R-:W-:-:S05]  /*00d0*/  LEA R0, R0, UR4, 0x3 ;  /* 0x0000000400007c11 */ /* 0x000fca000f8e18ff */
[----:B------:R1:W-:Y:S01]  /*00e0*/  STS.64 [R0], R2 ;  /* 0x0000000200007388 */ /* 0x0003e20000000a00 */
[----:B------:R-:W-:Y:S05]  /*00f0*/  BRA `(.L_x_3) ;  /* 0x0000000000287947 */ /* 0x000fea0003800000 */
.L_x_2:
[----:B------:R-:W-:-:S09]  /*0100*/  UISETP.GT.U32.AND UP0, UPT, UR4, 0x3, UPT ;  /* 0x000000030400788c */ /* 0x000fd2000bf04070 */
[----:B------:R-:W-:Y:S05]  /*0110*/  BRA.U UP0, `(.L_x_3) ;  /* 0x0000000100207547 */ /* 0x000fea000b800000 */
[----:B------:R-:W0:Y:S01]  /*0120*/  S2UR UR5, SR_CgaCtaId ;  /* 0x00000000000579c3 */ /* 0x000e220000008800 */
[----:B------:R-:W-:Y:S01]  /*0130*/  UMOV UR4, 0x400 ;  /* 0x0000040000047882 */ /* 0x000fe20000000000 */
[----:B---3--:R-:W-:Y:S01]  /*0140*/  LEA R0, R5, R4, 0x1 ;  /* 0x0000000405007211 */ /* 0x008fe200078e08ff */
[----:B------:R-:W-:Y:S02]  /*0150*/  HFMA2 R3, -RZ, RZ, 1.875, 0 ;  /* 0x3f800000ff037431 */ /* 0x000fe400000001ff */
[----:B------:R-:W-:Y:S01]  /*0160*/  IMAD.MOV.U32 R2, RZ, RZ, 0x40000000 ;  /* 0x40000000ff027424 */ /* 0x000fe200078e00ff */
[----:B0-----:R-:W-:-:S06]  /*0170*/  ULEA UR4, UR5, UR4, 0x18 ;  /* 0x0000000405047291 */ /* 0x001fcc000f8ec0ff */
[----:B------:R-:W-:-:S05]  /*0180*/  LEA R0, R0, UR4, 0x3 ;  /* 0x0000000400007c11 */ /* 0x000fca000f8e18ff */
[----:B------:R0:W-:Y:S02]  /*0190*/  STS.64 [R0], R2 ;  /* 0x0000000200007388 */ /* 0x0001e40000000a00 */
.L_x_3:
[----:B------:R-:W2:Y:S01]  /*01a0*/  S2UR UR5, SR_CgaCtaId ;  /* 0x00000000000579c3 */ /* 0x000ea20000008800 */
[----:B------:R-:W-:Y:S01]  /*01b0*/  UMOV UR4, 0x400 ;  /* 0x0000040000047882 */ /* 0x000fe20000000000 */
[----:B---3--:R-:W-:-:S06]  /*01c0*/  IMAD R7, R5, 0x2, R4 ;  /* 0x0000000205077824 */ /* 0x008fcc00078e0204 */
[----:B01----:R-:W0:Y:S01]  /*01d0*/  LDC.64 R2, c[0x0][0x380] ;  /* 0x0000e000ff027b82 */ /* 0x003e220000000a00 */
[----:B--2---:R-:W-:-:S06]  /*01e0*/  ULEA UR4, UR5, UR4, 0x18 ;  /* 0x0000000405047291 */ /* 0x004fcc000f8ec0ff */
[C---:B------:R-:W-:Y:S01]  /*01f0*/  LEA R4, R7.reuse, UR4, 0x3 ;  /* 0x0000000407047c11 */ /* 0x040fe2000f8e18ff */
[----:B0-----:R-:W-:-:S05]  /*0200*/  IMAD.WIDE.U32 R2, R7, 0x8, R2 ;  /* 0x0000000807027825 */ /* 0x001fca00078e0002 */
[----:B------:R-:W0:Y:S04]  /*0210*/  LDS.64 R4, [R4] ;  /* 0x0000000004047984 */ /* 0x000e280000000a00 */
[----:B0-----:R-:W-:Y:S04]  /*0220*/  REDG.E.ADD.F32.FTZ.RN.STRONG.GPU desc[UR6][R2.64], R4 ;  /* 0x00000004020079a6 */ /* 0x001fe8000c12f306 */
[----:B------:R-:W-:Y:S01]  /*0230*/  REDG.E.ADD.F32.FTZ.RN.STRONG.GPU desc[UR6][R2.64+0x4], R5 ;  /* 0x00000405020079a6 */ /* 0x000fe2000c12f306 */
[----:B------:R-:W-:Y:S05]  /*0240*/  EXIT ;  /* 0x000000000000794d */ /* 0x000fea0003800000 */
.L_x_4:
        /* <DEDUP_REMOVED lines=11> */
.L_x_17:


//--------------------- .text._Z7v_mul_sP7double2PdS0_ii --------------------------
	.section	.text._Z7v_mul_sP7double2PdS0_ii,"ax",@progbits
	.align	128
        .global         _Z7v_mul_sP7double2PdS0_ii
        .type           _Z7v_mul_sP7double2PdS0_ii,@function
        .size           _Z7v_mul_sP7double2PdS0_ii,(.L_x_15 - _Z7v_mul_sP7double2PdS0_ii)
        .other          _Z7v_mul_sP7double2PdS0_ii,@"STO_CUDA_ENTRY STV_DEFAULT"
_Z7v_mul_sP7double2PdS0_ii:
.text._Z7v_mul_sP7double2PdS0_ii:
[----:B------:R-:W-:Y:S01]  /*0000*/  LDC R1, c[0x0][0x37c] ;  /* 0x0000df00ff017b82 */ /* 0x000fe20000000800 */
[----:B------:R-:W0:Y:S01]  /*0010*/  S2R R3, SR_TID.X ;  /* 0x0000000000037919 */ /* 0x000e220000002100 */
[----:B------:R-:W1:Y:S01]  /*0020*/  LDCU UR6, c[0x0][0x39c] ;  /* 0x00007380ff0677ac */ /* 0x000e620008000800 */
[----:B------:R-:W0:Y:S01]  /*0030*/  S2R R0, SR_TID.Y ;  /* 0x0000000000007919 */ /* 0x000e220000002200 */
[----:B------:R-:W2:Y:S01]  /*0040*/  LDCU.64 UR4, c[0x0][0x358] ;  /* 0x00006b00ff0477ac */ /* 0x000ea20008000a00 */
[----:B0-----:R-:W-:-:S04]  /*0050*/  VIMNMX R2, PT, PT, R3, R0, !PT ;  /* 0x0000000003027248 */ /* 0x001fc80007fe0100 */
[----:B-1----:R-:W-:-:S13]  /*0060*/  ISETP.GE.AND P0, PT, R2, UR6, PT ;  /* 0x0000000602007c0c */ /* 0x002fda000bf06270 */
[----:B--2---:R-:W-:Y:S05]  /*0070*/  @P0 BRA `(.L_x_5) ;  /* 0x0000000000800947 */ /* 0x004fea0003800000 */
[----:B------:R-:W0:Y:S08]  /*0080*/  LDC.64 R8, c[0x0][0x388] ;  /* 0x0000e200ff087b82 */ /* 0x000e300000000a00 */
[----:B------:R-:W1:Y:S01]  /*0090*/  LDC.64 R4, c[0x0][0x380] ;  /* 0x0000e000ff047b82 */ /* 0x000e620000000a00 */
[----:B0-----:R-:W-:-:S06]  /*00a0*/  IMAD.WIDE.U32 R8, R0, 0x8, R8 ;  /* 0x0000000800087825 */ /* 0x001fcc00078e0008 */
[----:B------:R-:W2:Y:S01]  /*00b0*/  LDG.E.64 R8, desc[UR4][R8.64] ;  /* 0x0000000408087981 */ /* 0x000ea2000c1e1b00 */
[----:B------:R-:W-:-:S04]  /*00c0*/  IMAD R7, R3, UR6, R0 ;  /* 0x0000000603077c24 */ /* 0x000fc8000f8e0200 */
[----:B-1----:R-:W-:-:S06]  /*00d0*/  IMAD.WIDE.U32 R4, R7, 0x10, R4 ;  /* 0x0000001007047825 */ /* 0x002fcc00078e0004 */
[----:B------:R-:W5:Y:S01]  /*00e0*/  LDG.E.128 R4, desc[UR4][R4.64] ;  /* 0x0000000404047981 */ /* 0x000f62000c1e1d00 */
[----:B------:R-:W-:Y:S01]  /*00f0*/  BSSY.RECONVERGENT B0, `(.L_x_6) ;  /* 0x000000e000007945 */ /* 0x000fe20003800200 */
[----:B--2---:R-:W0:Y:S01]  /*0100*/  MUFU.RCP64H R11, R9 ;  /* 0x00000009000b7308 */ /* 0x004e220000001800 */
[----:B------:R-:W-:-:S05]  /*0110*/  VIADD R10, R9, 0x300402 ;  /* 0x00300402090a7836 */ /* 0x000fca0000000000 */
[----:B------:R-:W-:Y:S01]  /*0120*/  FSETP.GEU.AND P0, PT, |R10|, 5.8789094863358348022e-39, PT ;  /* 0x004004020a00780b */ /* 0x000fe20003f0e200 */
[----:B0-----:R-:W-:-:S08]  /*0130*/  DFMA R12, -R8, R10, 1 ;  /* 0x3ff00000080c742b */ /* 0x001fd0000000010a */
[----:B------:R-:W-:-:S08]  /*0140*/  DFMA R12, R12, R12, R12 ;  /* 0x0000000c0c0c722b */ /* 0x000fd0000000000c */
[----:B------:R-:W-:-:S08]  /*0150*/  DFMA R12, R10, R12, R10 ;  /* 0x0000000c0a0c722b */ /* 0x000fd0000000000a */
[----:B------:R-:W-:-:S08]  /*0160*/  DFMA R14, -R8, R12, 1 ;  /* 0x3ff00000080e742b */ /* 0x000fd0000000010c */
[----:B------:R-:W-:Y:S01]  /*0170*/  DFMA R12, R12, R14, R12 ;  /* 0x0000000e0c0c722b */ /* 0x000fe2000000000c */
[----:B------:R-:W-:Y:S10]  /*0180*/  @P0 BRA `(.L_x_7) ;  /* 0x0000000000100947 */ /* 0x000ff40003800000 */
[----:B------:R-:W-:-:S05]  /*0190*/  LOP3.LUT R2, R9, 0x7fffffff, RZ, 0xc0, !PT ;  /* 0x7fffffff09027812 */ /* 0x000fca00078ec0ff */
[----:B------:R-:W-:Y:S01]  /*01a0*/  VIADD R12, R2, 0xfff00000 ;  /* 0xfff00000020c7836 */ /* 0x000fe20000000000 */
[----:B------:R-:W-:-:S07]  /*01b0*/  MOV R2, 0x1d0 ;  /* 0x000001d000027802 */ /* 0x000fce0000000f00 */
[----:B-----5:R-:W-:Y:S05]  /*01c0*/  CALL.REL.NOINC `($__internal_0_$__cuda_sm20_dblrcp_rn_slowpath_v3) ;  /* 0x0000000000407944 */ /* 0x020fea0003c00000 */
.L_x_7:
[----:B------:R-:W-:Y:S05]  /*01d0*/  BSYNC.RECONVERGENT B0 ;  /* 0x0000000000007941 */ /* 0x000fea0003800200 */
.L_x_6:
[----:B------:R-:W0:Y:S01]  /*01e0*/  LDC.64 R14, c[0x0][0x390] ;  /* 0x0000e400ff0e7b82 */ /* 0x000e220000000a00 */
[----:B------:R-:W1:Y:S01]  /*01f0*/  LDCU UR7, c[0x0][0x39c] ;  /* 0x00007380ff0777ac */ /* 0x000e620008000800 */
[----:B-----5:R-:W-:Y:S02]  /*0200*/  DMUL R8, RZ, R6 ;  /* 0x00000006ff087228 */ /* 0x020fe40000000000 */
[----:B------:R-:W-:-:S06]  /*0210*/  DMUL R10, R6, R12 ;  /* 0x0000000c060a7228 */ /* 0x000fcc0000000000 */
[----:B------:R-:W-:Y:S02]  /*0220*/  DFMA R8, R4, R12, R8 ;  /* 0x0000000c0408722b */ /* 0x000fe40000000008 */
[----:B------:R-:W-:Y:S01]  /*0230*/  DFMA R10, RZ, R4, -R10 ;  /* 0x00000004ff0a722b */ /* 0x000fe2000000080a */
[----:B-1----:R-:W-:-:S04]  /*0240*/  IMAD R3, R0, UR7, R3 ;  /* 0x0000000700037c24 */ /* 0x002fc8000f8e0203 */
[----:B0-----:R-:W-:-:S05]  /*0250*/  IMAD.WIDE.U32 R2, R3, 0x10, R14 ;  /* 0x0000001003027825 */ /* 0x001fca00078e000e */
[----:B------:R-:W-:Y:S01]  /*0260*/  STG.E.128 desc[UR4][R2.64], R8 ;  /* 0x0000000802007986 */ /* 0x000fe2000c101d04 */
[----:B------:R-:W-:Y:S05]  /*0270*/  EXIT ;  /* 0x000000000000794d */ /* 0x000fea0003800000 */
.L_x_5:
[----:B------:R-:W0:Y:S01]  /*0280*/  LDC.64 R4, c[0x0][0x390] ;  /* 0x0000e400ff047b82 */ /* 0x000e220000000a00 */
[----:B------:R-:W-:-:S04]  /*0290*/  IMAD R3, R0, UR6, R3 ;  /* 0x0000000600037c24 */ /* 0x000fc8000f8e0203 */
[----:B0-----:R-:W-:-:S05]  /*02a0*/  IMAD.WIDE R2, R3, 0x10, R4 ;  /* 0x0000001003027825 */ /* 0x001fca00078e0204 */
[----:B------:R-:W-:Y:S01]  /*02b0*/  STG.E.128 desc[UR4][R2.64], RZ ;  /* 0x000000ff02007986 */ /* 0x000fe2000c101d04 */
[----:B------:R-:W-:Y:S05]  /*02c0*/  EXIT ;  /* 0x000000000000794d */ /* 0x000fea0003800000 */
        .weak           $__internal_0_$__cuda_sm20_dblrcp_rn_slowpath_v3
        .type           $__internal_0_$__cuda_sm20_dblrcp_rn_slowpath_v3,@function
        .size           $__internal_0_$__cuda_sm20_dblrcp_rn_slowpath_v3,(.L_x_15 - $__internal_0_$__cuda_sm20_dblrcp_rn_slowpath_v3)
$__internal_0_$__cuda_sm20_dblrcp_rn_slowpath_v3:
[----:B------:R-:W-:Y:S01]  /*02d0*/  DSETP.GTU.AND P0, PT, |R8|, +INF , PT ;  /* 0x7ff000000800742a */ /* 0x000fe20003f0c200 */
[----:B------:R-:W-:-:S13]  /*02e0*/  BSSY.RECONVERGENT B1, `(.L_x_8) ;  /* 0x0000023000017945 */ /* 0x000fda0003800200 */
[----:B------:R-:W-:Y:S05]  /*02f0*/  @P0 BRA `(.L_x_9) ;  /* 0x00000000007c0947 */ /* 0x000fea0003800000 */
[----:B------:R-:W-:-:S04]  /*0300*/  LOP3.LUT R13, R9, 0x7fffffff, RZ, 0xc0, !PT ;  /* 0x7fffffff090d7812 */ /* 0x000fc800078ec0ff */
[----:B------:R-:W-:-:S04]  /*0310*/  IADD3 R10, PT, PT, R13, -0x1, RZ ;  /* 0xffffffff0d0a7810 */ /* 0x000fc80007ffe0ff */
[----:B------:R-:W-:-:S13]  /*0320*/  ISETP.GE.U32.AND P0, PT, R10, 0x7fefffff, PT ;  /* 0x7fefffff0a00780c */ /* 0x000fda0003f06070 */
[----:B------:R-:W-:Y:S01]  /*0330*/  @P0 LOP3.LUT R11, R9, 0x7ff00000, RZ, 0x3c, !PT ;  /* 0x7ff00000090b0812 */ /* 0x000fe200078e3cff */
[----:B------:R-:W-:Y:S01]  /*0340*/  @P0 IMAD.MOV.U32 R10, RZ, RZ, RZ ;  /* 0x000000ffff0a0224 */ /* 0x000fe200078e00ff */
[----:B------:R-:W-:Y:S06]  /*0350*/  @P0 BRA `(.L_x_10) ;  /* 0x00000000006c0947 */ /* 0x000fec0003800000 */
[----:B------:R-:W-:-:S13]  /*0360*/  ISETP.GE.U32.AND P0, PT, R13, 0x1000001, PT ;  /* 0x010000010d00780c */ /* 0x000fda0003f06070 */
[----:B------:R-:W-:Y:S05]  /*0370*/  @!P0 BRA `(.L_x_11) ;  /* 0x0000000000348947 */ /* 0x000fea0003800000 */
[----:B------:R-:W-:Y:S01]  /*0380*/  IADD3 R11, PT, PT, R9, -0x3fe00000, RZ ;  /* 0xc0200000090b7810 */ /* 0x000fe20007ffe0ff */
[----:B------:R-:W-:-:S03]  /*0390*/  IMAD.MOV.U32 R10, RZ, RZ, R8 ;  /* 0x000000ffff0a7224 */ /* 0x000fc600078e0008 */
[----:B------:R-:W0:Y:S03]  /*03a0*/  MUFU.RCP64H R13, R11 ;  /* 0x0000000b000d7308 */ /* 0x000e260000001800 */
[----:B0-----:R-:W-:-:S08]  /*03b0*/  DFMA R14, -R10, R12, 1 ;  /* 0x3ff000000a0e742b */ /* 0x001fd0000000010c */
[----:B------:R-:W-:-:S08]  /*03c0*/  DFMA R14, R14, R14, R14 ;  /* 0x0000000e0e0e722b */ /* 0x000fd0000000000e */
[----:B------:R-:W-:-:S08]  /*03d0*/  DFMA R14, R12, R14, R12 ;  /* 0x0000000e0c0e722b */ /* 0x000fd0000000000c */
[----:B------:R-:W-:-:S08]  /*03e0*/  DFMA R12, -R10, R14, 1 ;  /* 0x3ff000000a0c742b */ /* 0x000fd0000000010e */
[----:B------:R-:W-:-:S08]  /*03f0*/  DFMA R12, R14, R12, R14 ;  /* 0x0000000c0e0c722b */ /* 0x000fd0000000000e */
[----:B------:R-:W-:-:S08]  /*0400*/  DMUL R12, R12, 2.2250738585072013831e-308 ;  /* 0x001000000c0c7828 */ /* 0x000fd00000000000 */
[----:B------:R-:W-:-:S08]  /*0410*/  DFMA R8, -R8, R12, 1 ;  /* 0x3ff000000808742b */ /* 0x000fd0000000010c */
[----:B------:R-:W-:-:S08]  /*0420*/  DFMA R8, R8, R8, R8 ;  /* 0x000000080808722b */ /* 0x000fd00000000008 */
[----:B------:R-:W-:Y:S01]  /*0430*/  DFMA R10, R12, R8, R12 ;  /* 0x000000080c0a722b */ /* 0x000fe2000000000c */
[----:B------:R-:W-:Y:S10]  /*0440*/  BRA `(.L_x_10) ;  /* 0x0000000000307947 */ /* 0x000ff40003800000 */
.L_x_11:
[----:B------:R-:W-:Y:S01]  /*0450*/  DMUL R8, R8, 8.11296384146066816958e+31 ;  /* 0x4690000008087828 */ /* 0x000fe20000000000 */
[----:B------:R-:W-:-:S05]  /*0460*/  MOV R10, R12 ;  /* 0x0000000c000a7202 */ /* 0x000fca0000000f00 */
[----:B------:R-:W0:Y:S02]  /*0470*/  MUFU.RCP64H R11, R9 ;  /* 0x00000009000b7308 */ /* 0x000e240000001800 */
[----:B0-----:R-:W-:-:S08]  /*0480*/  DFMA R12, -R8, R10, 1 ;  /* 0x3ff00000080c742b */ /* 0x001fd0000000010a */
[----:B------:R-:W-:-:S08]  /*0490*/  DFMA R12, R12, R12, R12 ;  /* 0x0000000c0c0c722b */ /* 0x000fd0000000000c */
[----:B------:R-:W-:-:S08]  /*04a0*/  DFMA R12, R10, R12, R10 ;  /* 0x0000000c0a0c722b */ /* 0x000fd0000000000a */
[----:B------:R-:W-:-:S08]  /*04b0*/  DFMA R10, -R8, R12, 1 ;  /* 0x3ff00000080a742b */ /* 0x000fd0000000010c */
[----:B------:R-:W-:-:S08]  /*04c0*/  DFMA R10, R12, R10, R12 ;  /* 0x0000000a0c0a722b */ /* 0x000fd0000000000c */
[----:B------:R-:W-:Y:S01]  /*04d0*/  DMUL R10, R10, 8.11296384146066816958e+31 ;  /* 0x469000000a0a7828 */ /* 0x000fe20000000000 */
[----:B------:R-:W-:Y:S10]  /*04e0*/  BRA `(.L_x_10) ;  /* 0x0000000000087947 */ /* 0x000ff40003800000 */
.L_x_9:
[----:B------:R-:W-:Y:S01]  /*04f0*/  LOP3.LUT R11, R9, 0x80000, RZ, 0xfc, !PT ;  /* 0x00080000090b7812 */ /* 0x000fe200078efcff */
[----:B------:R-:W-:-:S07]  /*0500*/  IMAD.MOV.U32 R10, RZ, RZ, R8 ;  /* 0x000000ffff0a7224 */ /* 0x000fce00078e0008 */
.L_x_10:
[----:B------:R-:W-:Y:S05]  /*0510*/  BSYNC.RECONVERGENT B1 ;  /* 0x0000000000017941 */ /* 0x000fea0003800200 */
.L_x_8:
[----:B------:R-:W-:Y:S01]  /*0520*/  MOV R8, R2 ;  /* 0x0000000200087202 */ /* 0x000fe20000000f00 */
[----:B------:R-:W-:Y:S01]  /*0530*/  IMAD.MOV.U32 R9, RZ, RZ, 0x0 ;  /* 0x00000000ff097424 */ /* 0x000fe200078e00ff */
[----:B------:R-:W-:Y:S01]  /*0540*/  MOV R12, R10 ;  /* 0x0000000a000c7202 */ /* 0x000fe20000000f00 */
[----:B------:R-:W-:Y:S02]  /*0550*/  IMAD.MOV.U32 R13, RZ, RZ, R11 ;  /* 0x000000ffff0d7224 */ /* 0x000fe400078e000b */
[----:B------:R-:W-:Y:S05]  /*0560*/  RET.REL.NODEC R8 `(_Z7v_mul_sP7double2PdS0_ii) ;  /* 0xfffffff808a47950 */ /* 0x000fea0003c3ffff */
.L_x_12:
        /* <DEDUP_REMOVED lines=9> */
.L_x_15:


//--------------------- .text._Z4fun7P6float2P7double2i --------------------------
	.section	.text._Z4fun7P6float2P7double2i,"ax",@progbits
	.align	128
        .global         _Z4fun7P6float2P7double2i
        .type           _Z4fun7P6float2P7double2i,@function
        .size           _Z4fun7P6float2P7double2i,(.L_x_19 - _Z4fun7P6float2P7double2i)
        .other          _Z4fun7P6float2P7double2i,@"STO_CUDA_ENTRY STV_DEFAULT"
_Z4fun7P6float2P7double2i:
.text._Z4fun7P6float2P7double2i:
[----:B------:R-:W-:Y:S01]  /*0000*/  LDC R1, c[0x0][0x37c] ;  /* 0x0000df00ff017b82 */ /* 0x000fe20000000800 */
[----:B------:R-:W0:Y:S07]  /*0010*/  S2R R11, SR_TID.X ;  /* 0x00000000000b7919 */ /* 0x000e2e0000002100 */
[----:B------:R-:W1:Y:S01]  /*0020*/  LDC.64 R2, c[0x0][0x380] ;  /* 0x0000e000ff027b82 */ /* 0x000e620000000a00 */
[----:B------:R-:W0:Y:S01]  /*0030*/  LDCU UR6, c[0x0][0x390] ;  /* 0x00007200ff0677ac */ /* 0x000e220008000800 */
[----:B------:R-:W0:Y:S01]  /*0040*/  S2R R0, SR_TID.Y ;  /* 0x0000000000007919 */ /* 0x000e220000002200 */
[----:B------:R-:W2:Y:S05]  /*0050*/  LDCU.64 UR4, c[0x0][0x358] ;  /* 0x00006b00ff0477ac */ /* 0x000eaa0008000a00 */
[----:B------:R-:W3:Y:S01]  /*0060*/  LDC.64 R8, c[0x0][0x388] ;  /* 0x0000e200ff087b82 */ /* 0x000ee20000000a00 */
[----:B0-----:R-:W-:-:S04]  /*0070*/  IMAD R11, R0, UR6, R11 ;  /* 0x00000006000b7c24 */ /* 0x001fc8000f8e020b */
[----:B-1----:R-:W-:-:S06]  /*0080*/  IMAD.WIDE R2, R11, 0x8, R2 ;  /* 0x000000080b027825 */ /* 0x002fcc00078e0202 */
[----:B--2---:R-:W2:Y:S01]  /*0090*/  LDG.E.64 R2, desc[UR4][R2.64] ;  /* 0x0000000402027981 */ /* 0x004ea2000c1e1b00 */
[----:B---3--:R-:W-:Y:S01]  /*00a0*/  IMAD.WIDE R8, R11, 0x10, R8 ;  /* 0x000000100b087825 */ /* 0x008fe200078e0208 */
[----:B--2---:R-:W-:Y:S08]  /*00b0*/  F2F.F64.F32 R4, R2 ;  /* 0x0000000200047310 */ /* 0x004ff00000201800 */
[----:B------:R-:W0:Y:S02]  /*00c0*/  F2F.F64.F32 R6, R3 ;  /* 0x0000000300067310 */ /* 0x000e240000201800 */
[----:B0-----:R-:W-:Y:S01]  /*00d0*/  STG.E.128 desc[UR4][R8.64], R4 ;  /* 0x0000000408007986 */ /* 0x001fe2000c101d04 */
[----:B------:R-:W-:Y:S05]  /*00e0*/  EXIT ;  /* 0x000000000000794d */ /* 0x000fea0003800000 */
.L_x_13:
        /* <DEDUP_REMOVED lines=9> */
.L_x_19:


//--------------------- .text._Z4fun6P7double2    --------------------------
	.section	.text._Z4fun6P7double2,"ax",@progbits
	.align	128
        .global         _Z4fun6P7double2
        .type           _Z4fun6P7double2,@function
        .size           _Z4fun6P7double2,(.L_x_20 - _Z4fun6P7double2)
        .other          _Z4fun6P7double2,@"STO_CUDA_ENTRY STV_DEFAULT"
_Z4fun6P7double2:
.text._Z4fun6P7double2:
[----:B------:R-:W-:Y:S01]  /*0000*/  LDC R1, c[0x0][0x37c] ;  /* 0x0000df00ff017b82 */ /* 0x000fe20000000800 */
[----:B------:R-:W0:Y:S07]  /*0010*/  S2R R7, SR_TID.X ;  /* 0x0000000000077919 */ /* 0x000e2e0000002100 */
[----:B------:R-:W1:Y:S01]  /*0020*/  LDC.64 R2, c[0x0][0x380] ;  /* 0x0000e000ff027b82 */ /* 0x000e620000000a00 */
[----:B------:R-:W2:Y:S01]  /*0030*/  LDCU.64 UR4, c[0x0][0x358] ;  /* 0x00006b00ff0477ac */ /* 0x000ea20008000a00 */
[----:B------:R-:W-:Y:S01]  /*0040*/  HFMA2 R4, -RZ, RZ, 0, 0 ;  /* 0x00000000ff047431 */ /* 0x000fe200000001ff */
[----:B------:R-:W-:-:S02]  /*0050*/  MOV R5, 0x3ff00000 ;  /* 0x3ff0000000057802 */ /* 0x000fc40000000f00 */
[----:B0-----:R-:W-:-:S05]  /*0060*/  LEA R7, R7, R7, 0x5 ;  /* 0x0000000707077211 */ /* 0x001fca00078e28ff */
[----:B-1----:R-:W-:Y:S01]  /*0070*/  IMAD.WIDE.U32 R2, R7, 0x10, R2 ;  /* 0x0000001007027825 */ /* 0x002fe200078e0002 */
[----:B------:R-:W-:-:S05]  /*0080*/  CS2R R6, SRZ ;  /* 0x0000000000067805 */ /* 0x000fca000001ff00 */
[----:B--2---:R-:W-:Y:S01]  /*0090*/  STG.E.128 desc[UR4][R2.64], R4 ;  /* 0x0000000402007986 */ /* 0x004fe2000c101d04 */
[----:B------:R-:W-:Y:S05]  /*00a0*/  EXIT ;  /* 0x000000000000794d */ /* 0x000fea0003800000 */
.L_x_14:
        /* <DEDUP_REMOVED lines=13> */
.L_x_20:


//--------------------- .nv.global.init           --------------------------
	.section	.nv.global.init,"aw",@progbits
.nv.global.init:
	.type		$str,@object
	.size		$str,(.L_0 - $str)
$str:
        /*0000*/ 	.byte	0x25, 0x66, 0x20, 0x25, 0x66, 0x0a, 0x00
.L_0:


//--------------------- .nv.shared.reserved.0     --------------------------
	.section	.nv.shared.reserved.0,"aw",@nobits
	.weak		__nv_reservedSMEM_offset_0_alias
	.size		__nv_reservedSMEM_offset_0_alias, 0, 64
	.other		__nv_reservedSMEM_offset_0_alias,@"STO_CUDA_RESERVED_SHARED STV_DEFAULT"
__nv_reservedSMEM_offset_0_alias:
	.zero		0
	.zero		64


//--------------------- .nv.shared._Z4fun3P6float2 --------------------------
	.section	.nv.shared._Z4fun3P6float2,"aw",@nobits
	.sectionflags	@""
	.align	8
.nv.shared._Z4fun3P6float2:
	.zero		1056


//--------------------- .nv.constant0._Z4fun4i    --------------------------
	.section	.nv.constant0._Z4fun4i,"a",@progbits
	.sectionflags	@""
	.align	4
.nv.constant0._Z4fun4i:
	.zero		900


//--------------------- .nv.constant0._Z4fun3P6float2 --------------------------
	.section	.nv.constant0._Z4fun3P6float2,"a",@progbits
	.sectionflags	@""
	.align	4
.nv.constant0._Z4fun3P6float2:
	.zero		904


//--------------------- .nv.constant0._Z7v_mul_sP7double2PdS0_ii --------------------------
	.section	.nv.constant0._Z7v_mul_sP7double2PdS0_ii,"a",@progbits
	.sectionflags	@""
	.align	4
.nv.constant0._Z7v_mul_sP7double2PdS0_ii:
	.zero		928


//--------------------- .nv.constant0._Z4fun7P6float2P7double2i --------------------------
	.section	.nv.constant0._Z4fun7P6float2P7double2i,"a",@progbits
	.sectionflags	@""
	.align	4
.nv.constant0._Z4fun7P6float2P7double2i:
	.zero		916


//--------------------- .nv.constant0._Z4fun6P7double2 --------------------------
	.section	.nv.constant0._Z4fun6P7double2,"a",@progbits
	.sectionflags	@""
	.align	4
.nv.constant0._Z4fun6P7double2:
	.zero		904


//--------------------- SYMBOLS --------------------------

	.type		.nv.reservedSmem.offset0,@object
	.size		.nv.reservedSmem.offset0,0x4
	.type		.nv.reservedSmem.cap,@object
	.size		.nv.reservedSmem.cap,0x4
	.type		vprintf,@function
